//
// Generated by NVIDIA NVVM Compiler
//
// Compiler Build ID: CL-36424714
// Cuda compilation tools, release 13.0, V13.0.88
// Based on NVVM 20.0.0
//

.version 9.0
.target sm_100
.address_size 64

	// .globl	_Z15subsampleKernelPfS_iiii

.visible .entry _Z15subsampleKernelPfS_iiii(
	.param .u64 .ptr .align 1 _Z15subsampleKernelPfS_iiii_param_0,
	.param .u64 .ptr .align 1 _Z15subsampleKernelPfS_iiii_param_1,
	.param .u32 _Z15subsampleKernelPfS_iiii_param_2,
	.param .u32 _Z15subsampleKernelPfS_iiii_param_3,
	.param .u32 _Z15subsampleKernelPfS_iiii_param_4,
	.param .u32 _Z15subsampleKernelPfS_iiii_param_5
)
{
	.reg .pred 	%p<4>;
	.reg .b32 	%r<22>;
	.reg .b32 	%f<14>;
	.reg .b64 	%rd<9>;

	ld.param.u64 	%rd1, [_Z15subsampleKernelPfS_iiii_param_0];
	ld.param.u64 	%rd2, [_Z15subsampleKernelPfS_iiii_param_1];
	ld.param.u32 	%r3, [_Z15subsampleKernelPfS_iiii_param_2];
	ld.param.u32 	%r4, [_Z15subsampleKernelPfS_iiii_param_3];
	ld.param.u32 	%r5, [_Z15subsampleKernelPfS_iiii_param_4];
	ld.param.u32 	%r7, [_Z15subsampleKernelPfS_iiii_param_5];
	mov.u32 	%r8, %ctaid.x;
	mov.u32 	%r9, %ntid.x;
	mov.u32 	%r10, %tid.x;
	mad.lo.s32 	%r1, %r8, %r9, %r10;
	mov.u32 	%r11, %ctaid.y;
	mov.u32 	%r12, %ntid.y;
	mov.u32 	%r13, %tid.y;
	mad.lo.s32 	%r14, %r11, %r12, %r13;
	setp.ge.s32 	%p1, %r1, %r5;
	setp.ge.s32 	%p2, %r14, %r7;
	or.pred  	%p3, %p1, %p2;
	@%p3 bra 	$L__BB0_2;
	cvta.to.global.u64 	%rd3, %rd1;
	cvta.to.global.u64 	%rd4, %rd2;
	cvt.rn.f32.u32 	%f1, %r14;
	add.f32 	%f2, %f1, 0f3EFF7CEE;
	cvt.rn.f32.s32 	%f3, %r7;
	cvt.rn.f32.s32 	%f4, %r4;
	div.rn.f32 	%f5, %f4, %f3;
	mul.f32 	%f6, %f2, %f5;
	cvt.rzi.s32.f32 	%r15, %f6;
	cvt.rn.f32.s32 	%f7, %r1;
	add.f32 	%f8, %f7, 0f3EFF7CEE;
	cvt.rn.f32.s32 	%f9, %r5;
	cvt.rn.f32.s32 	%f10, %r3;
	div.rn.f32 	%f11, %f10, %f9;
	mul.f32 	%f12, %f8, %f11;
	cvt.rzi.s32.f32 	%r16, %f12;
	mov.u32 	%r17, %ctaid.z;
	mad.lo.s32 	%r18, %r7, %r17, %r14;
	mad.lo.s32 	%r19, %r18, %r5, %r1;
	mad.lo.s32 	%r20, %r4, %r17, %r15;
	mad.lo.s32 	%r21, %r20, %r3, %r16;
	mul.wide.s32 	%rd5, %r21, 4;
	add.s64 	%rd6, %rd3, %rd5;
	ld.global.f32 	%f13, [%rd6];
	mul.wide.s32 	%rd7, %r19, 4;
	add.s64 	%rd8, %rd4, %rd7;
	st.global.f32 	[%rd8], %f13;
$L__BB0_2:
	ret;

}
	// .globl	_Z20resizeBilinearKernelPfS_iiii
.visible .entry _Z20resizeBilinearKernelPfS_iiii(
	.param .u64 .ptr .align 1 _Z20resizeBilinearKernelPfS_iiii_param_0,
	.param .u64 .ptr .align 1 _Z20resizeBilinearKernelPfS_iiii_param_1,
	.param .u32 _Z20resizeBilinearKernelPfS_iiii_param_2,
	.param .u32 _Z20resizeBilinearKernelPfS_iiii_param_3,
	.param .u32 _Z20resizeBilinearKernelPfS_iiii_param_4,
	.param .u32 _Z20resizeBilinearKernelPfS_iiii_param_5
)
{
	.reg .pred 	%p<4>;
	.reg .b32 	%r<36>;
	.reg .b32 	%f<36>;
	.reg .b64 	%rd<15>;

	ld.param.u64 	%rd1, [_Z20resizeBilinearKernelPfS_iiii_param_0];
	ld.param.u64 	%rd2, [_Z20resizeBilinearKernelPfS_iiii_param_1];
	ld.param.u32 	%r3, [_Z20resizeBilinearKernelPfS_iiii_param_2];
	ld.param.u32 	%r4, [_Z20resizeBilinearKernelPfS_iiii_param_3];
	ld.param.u32 	%r5, [_Z20resizeBilinearKernelPfS_iiii_param_4];
	ld.param.u32 	%r7, [_Z20resizeBilinearKernelPfS_iiii_param_5];
	mov.u32 	%r8, %ctaid.x;
	mov.u32 	%r9, %ntid.x;
	mov.u32 	%r10, %tid.x;
	mad.lo.s32 	%r1, %r8, %r9, %r10;
	mov.u32 	%r11, %ctaid.y;
	mov.u32 	%r12, %ntid.y;
	mov.u32 	%r13, %tid.y;
	mad.lo.s32 	%r14, %r11, %r12, %r13;
	setp.ge.s32 	%p1, %r1, %r5;
	setp.ge.s32 	%p2, %r14, %r7;
	or.pred  	%p3, %p1, %p2;
	@%p3 bra 	$L__BB1_2;
	cvta.to.global.u64 	%rd3, %rd1;
	cvta.to.global.u64 	%rd4, %rd2;
	mov.u32 	%r15, %ctaid.z;
	cvt.rn.f32.s32 	%f1, %r1;
	add.f32 	%f2, %f1, 0f3F000000;
	cvt.rn.f32.s32 	%f3, %r3;
	mul.f32 	%f4, %f2, %f3;
	cvt.rn.f32.s32 	%f5, %r5;
	div.rn.f32 	%f6, %f4, %f5;
	add.f32 	%f7, %f6, 0fBF000000;
	cvt.rn.f32.u32 	%f8, %r14;
	add.f32 	%f9, %f8, 0f3F000000;
	cvt.rn.f32.s32 	%f10, %r4;
	mul.f32 	%f11, %f9, %f10;
	cvt.rn.f32.u32 	%f12, %r7;
	div.rn.f32 	%f13, %f11, %f12;
	add.f32 	%f14, %f13, 0fBF000000;
	cvt.rzi.s32.f32 	%r16, %f7;
	max.s32 	%r17, %r16, 0;
	add.f32 	%f15, %f7, 0f3F000000;
	cvt.rzi.s32.f32 	%r18, %f15;
	add.s32 	%r19, %r3, -1;
	min.s32 	%r20, %r18, %r19;
	cvt.rzi.s32.f32 	%r21, %f14;
	max.s32 	%r22, %r21, 0;
	add.f32 	%f16, %f14, 0f3F000000;
	cvt.rzi.s32.f32 	%r23, %f16;
	add.s32 	%r24, %r4, -1;
	min.s32 	%r25, %r23, %r24;
	mul.lo.s32 	%r26, %r3, %r15;
	mul.lo.s32 	%r27, %r26, %r4;
	mad.lo.s32 	%r28, %r22, %r3, %r27;
	add.s32 	%r29, %r28, %r17;
	mul.wide.s32 	%rd5, %r29, 4;
	add.s64 	%rd6, %rd3, %rd5;
	ld.global.f32 	%f17, [%rd6];
	add.s32 	%r30, %r28, %r20;
	mul.wide.s32 	%rd7, %r30, 4;
	add.s64 	%rd8, %rd3, %rd7;
	ld.global.f32 	%f18, [%rd8];
	mad.lo.s32 	%r31, %r25, %r3, %r27;
	add.s32 	%r32, %r31, %r17;
	mul.wide.s32 	%rd9, %r32, 4;
	add.s64 	%rd10, %rd3, %rd9;
	ld.global.f32 	%f19, [%rd10];
	add.s32 	%r33, %r31, %r20;
	mul.wide.s32 	%rd11, %r33, 4;
	add.s64 	%rd12, %rd3, %rd11;
	ld.global.f32 	%f20, [%rd12];
	cvt.rmi.f32.f32 	%f21, %f7;
	sub.f32 	%f22, %f7, %f21;
	cvt.rmi.f32.f32 	%f23, %f14;
	sub.f32 	%f24, %f14, %f23;
	mad.lo.s32 	%r34, %r7, %r15, %r14;
	mad.lo.s32 	%r35, %r34, %r5, %r1;
	mov.f32 	%f25, 0f3F800000;
	sub.f32 	%f26, %f25, %f22;
	mul.f32 	%f27, %f26, %f17;
	sub.f32 	%f28, %f25, %f24;
	mul.f32 	%f29, %f22, %f18;
	mul.f32 	%f30, %f28, %f29;
	fma.rn.f32 	%f31, %f28, %f27, %f30;
	mul.f32 	%f32, %f26, %f19;
	fma.rn.f32 	%f33, %f24, %f32, %f31;
	mul.f32 	%f34, %f22, %f20;
	fma.rn.f32 	%f35, %f24, %f34, %f33;
	mul.wide.s32 	%rd13, %r35, 4;
	add.s64 	%rd14, %rd4, %rd13;
	st.global.f32 	[%rd14], %f35;
$L__BB1_2:
	ret;

}


// ===== COMPILED SASS (sm_100) =====

	.target	sm_100

	.elftype	@"ET_EXEC"


//--------------------- .note.nv.tkinfo           --------------------------
	.section	.note.nv.tkinfo,"",@"SHT_NOTE"
	.sectionflags	@"SHF_NOTE_NV_TKINFO"
	.tkinfo
        /*0018*/ 	.word	0x00000002
        /*0030*/ 	.string	""
        /*0030*/ 	.string	"ptxas"
        /*0030*/ 	.string	"Cuda compilation tools, release 13.0, V13.0.88"
        /*0030*/ 	.string	"Build cuda_13.0.r13.0/compiler.36424714_0"
        /*0030*/ 	.string	"-arch sm_100 -m 64 "



//--------------------- .note.nv.cuinfo           --------------------------
	.section	.note.nv.cuinfo,"",@"SHT_NOTE"
	.sectionflags	@"SHF_NOTE_NV_CUINFO"
        /*0018*/ 	.short	0x0002
        /*001a*/ 	.short	0x0064
        /*001c*/ 	.short	0x0082
	.zero		2


//--------------------- .nv.info                  --------------------------
	.section	.nv.info,"",@"SHT_CUDA_INFO"
	.align	4


	//----- nvinfo : EIATTR_REGCOUNT
	.align		4
        /*0000*/ 	.byte	0x04, 0x2f
        /*0002*/ 	.short	(.L_1 - .L_0)
	.align		4
.L_0:
        /*0004*/ 	.word	index@(_Z15subsampleKernelPfS_iiii)
        /*0008*/ 	.word	0x00000013


	//----- nvinfo : EIATTR_FRAME_SIZE
	.align		4
.L_1:
        /*000c*/ 	.byte	0x04, 0x11
        /*000e*/ 	.short	(.L_3 - .L_2)
	.align		4
.L_2:
        /*0010*/ 	.word	index@($__internal_1_$__cuda_sm3x_div_rn_noftz_f32_slowpath)
        /*0014*/ 	.word	0x00000000


	//----- nvinfo : EIATTR_FRAME_SIZE
	.align		4
.L_3:
        /*0018*/ 	.byte	0x04, 0x11
        /*001a*/ 	.short	(.L_5 - .L_4)
	.align		4
.L_4:
        /*001c*/ 	.word	index@(_Z15subsampleKernelPfS_iiii)
        /*0020*/ 	.word	0x00000000


	//----- nvinfo : EIATTR_REGCOUNT
	.align		4
.L_5:
        /*0024*/ 	.byte	0x04, 0x2f
        /*0026*/ 	.short	(.L_7 - .L_6)
	.align		4
.L_6:
        /*0028*/ 	.word	index@(_Z20resizeBilinearKernelPfS_iiii)
        /*002c*/ 	.word	0x00000018


	//----- nvinfo : EIATTR_FRAME_SIZE
	.align		4
.L_7:
        /*0030*/ 	.byte	0x04, 0x11
        /*0032*/ 	.short	(.L_9 - .L_8)
	.align		4
.L_8:
        /*0034*/ 	.word	index@($__internal_0_$__cuda_sm3x_div_rn_noftz_f32_slowpath)
        /*0038*/ 	.word	0x00000000


	//----- nvinfo : EIATTR_FRAME_SIZE
	.align		4
.L_9:
        /*003c*/ 	.byte	0x04, 0x11
        /*003e*/ 	.short	(.L_11 - .L_10)
	.align		4
.L_10:
        /*0040*/ 	.word	index@(_Z20resizeBilinearKernelPfS_iiii)
        /*0044*/ 	.word	0x00000000


	//----- nvinfo : EIATTR_MIN_STACK_SIZE
	.align		4
.L_11:
        /*0048*/ 	.byte	0x04, 0x12
        /*004a*/ 	.short	(.L_13 - .L_12)
	.align		4
.L_12:
        /*004c*/ 	.word	index@(_Z20resizeBilinearKernelPfS_iiii)
        /*0050*/ 	.word	0x00000000


	//----- nvinfo : EIATTR_MIN_STACK_SIZE
	.align		4
.L_13:
        /*0054*/ 	.byte	0x04, 0x12
        /*0056*/ 	.short	(.L_15 - .L_14)
	.align		4
.L_14:
        /*0058*/ 	.word	index@(_Z15subsampleKernelPfS_iiii)
        /*005c*/ 	.word	0x00000000
.L_15:


//--------------------- .nv.compat                --------------------------
	.section	.nv.compat,"",@"SHT_CUDA_COMPAT_INFO"
	.align	4
        /*0000*/ 	.byte	0x02, 0x09, 0x00, 0x00, 0x02, 0x02, 0x01, 0x00, 0x02, 0x05, 0x05, 0x00, 0x03, 0x07, 0x01, 0x01
        /*0010*/ 	.byte	0x02, 0x03, 0x00, 0x00, 0x02, 0x06, 0x01, 0x00, 0x04, 0x0b, 0x08, 0x00, 0x01, 0x00, 0x00, 0x00
        /*0020*/ 	.byte	0x00, 0x00, 0x00, 0x00


//--------------------- .nv.info._Z20resizeBilinearKernelPfS_iiii --------------------------
	.section	.nv.info._Z20resizeBilinearKernelPfS_iiii,"",@"SHT_CUDA_INFO"
	.sectionflags	@""
	.align	4


	//----- nvinfo : EIATTR_CUDA_API_VERSION
	.align		4
        /*0000*/ 	.byte	0x04, 0x37
        /*0002*/ 	.short	(.L_17 - .L_16)
.L_16:
        /*0004*/ 	.word	0x00000082


	//----- nvinfo : EIATTR_KPARAM_INFO
	.align		4
.L_17:
        /*0008*/ 	.byte	0x04, 0x17
        /*000a*/ 	.short	(.L_19 - .L_18)
.L_18:
        /*000c*/ 	.word	0x00000000
        /*0010*/ 	.short	0x0005
        /*0012*/ 	.short	0x001c
        /*0014*/ 	.byte	0x00, 0xf0, 0x11, 0x00


	//----- nvinfo : EIATTR_KPARAM_INFO
	.align		4
.L_19:
        /*0018*/ 	.byte	0x04, 0x17
        /*001a*/ 	.short	(.L_21 - .L_20)
.L_20:
        /*001c*/ 	.word	0x00000000
        /*0020*/ 	.short	0x0004
        /*0022*/ 	.short	0x0018
        /*0024*/ 	.byte	0x00, 0xf0, 0x11, 0x00


	//----- nvinfo : EIATTR_KPARAM_INFO
	.align		4
.L_21:
        /*0028*/ 	.byte	0x04, 0x17
        /*002a*/ 	.short	(.L_23 - .L_22)
.L_22:
        /*002c*/ 	.word	0x00000000
        /*0030*/ 	.short	0x0003
        /*0032*/ 	.short	0x0014
        /*0034*/ 	.byte	0x00, 0xf0, 0x11, 0x00


	//----- nvinfo : EIATTR_KPARAM_INFO
	.align		4
.L_23:
        /*0038*/ 	.byte	0x04, 0x17
        /*003a*/ 	.short	(.L_25 - .L_24)
.L_24:
        /*003c*/ 	.word	0x00000000
        /*0040*/ 	.short	0x0002
        /*0042*/ 	.short	0x0010
        /*0044*/ 	.byte	0x00, 0xf0, 0x11, 0x00


	//----- nvinfo : EIATTR_KPARAM_INFO
	.align		4
.L_25:
        /*0048*/ 	.byte	0x04, 0x17
        /*004a*/ 	.short	(.L_27 - .L_26)
.L_26:
        /*004c*/ 	.word	0x00000000
        /*0050*/ 	.short	0x0001
        /*0052*/ 	.short	0x0008
        /*0054*/ 	.byte	0x00, 0xf5, 0x21, 0x00


	//----- nvinfo : EIATTR_KPARAM_INFO
	.align		4
.L_27:
        /*0058*/ 	.byte	0x04, 0x17
        /*005a*/ 	.short	(.L_29 - .L_28)
.L_28:
        /*005c*/ 	.word	0x00000000
        /*0060*/ 	.short	0x0000
        /*0062*/ 	.short	0x0000
        /*0064*/ 	.byte	0x00, 0xf5, 0x21, 0x00


	//----- nvinfo : EIATTR_SPARSE_MMA_MASK
	.align		4
.L_29:
        /*0068*/ 	.byte	0x03, 0x50
        /*006a*/ 	.short	0x0000


	//----- nvinfo : EIATTR_MAXREG_COUNT
	.align		4
        /*006c*/ 	.byte	0x03, 0x1b
        /*006e*/ 	.short	0x00ff


	//----- nvinfo : EIATTR_MERCURY_ISA_VERSION
	.align		4
        /*0070*/ 	.byte	0x03, 0x5f
        /*0072*/ 	.short	0x0101


	//----- nvinfo : EIATTR_VRC_CTA_INIT_COUNT
	.align		4
        /*0074*/ 	.byte	0x02, 0x4a
	.zero		1
	.zero		1


	//----- nvinfo : EIATTR_EXIT_INSTR_OFFSETS
	.align		4
        /*0078*/ 	.byte	0x04, 0x1c
        /*007a*/ 	.short	(.L_31 - .L_30)


	//   ....[0]....
.L_30:
        /*007c*/ 	.word	0x000000c0


	//   ....[1]....
        /*0080*/ 	.word	0x000006a0


	//----- nvinfo : EIATTR_CRS_STACK_SIZE
	.align		4
.L_31:
        /*0084*/ 	.byte	0x04, 0x1e
        /*0086*/ 	.short	(.L_33 - .L_32)
.L_32:
        /*0088*/ 	.word	0x00000000


	//----- nvinfo : EIATTR_CBANK_PARAM_SIZE
	.align		4
.L_33:
        /*008c*/ 	.byte	0x03, 0x19
        /*008e*/ 	.short	0x0020


	//----- nvinfo : EIATTR_PARAM_CBANK
	.align		4
        /*0090*/ 	.byte	0x04, 0x0a
        /*0092*/ 	.short	(.L_35 - .L_34)
	.align		4
.L_34:
        /*0094*/ 	.word	index@(.nv.constant0._Z20resizeBilinearKernelPfS_iiii)
        /*0098*/ 	.short	0x0380
        /*009a*/ 	.short	0x0020


	//----- nvinfo : EIATTR_SW_WAR
	.align		4
.L_35:
        /*009c*/ 	.byte	0x04, 0x36
        /*009e*/ 	.short	(.L_37 - .L_36)
.L_36:
        /*00a0*/ 	.word	0x00000008
.L_37:


//--------------------- .nv.info._Z15subsampleKernelPfS_iiii --------------------------
	.section	.nv.info._Z15subsampleKernelPfS_iiii,"",@"SHT_CUDA_INFO"
	.sectionflags	@""
	.align	4


	//----- nvinfo : EIATTR_CUDA_API_VERSION
	.align		4
        /*0000*/ 	.byte	0x04, 0x37
        /*0002*/ 	.short	(.L_39 - .L_38)
.L_38:
        /*0004*/ 	.word	0x00000082


	//----- nvinfo : EIATTR_KPARAM_INFO
	.align		4
.L_39:
        /*0008*/ 	.byte	0x04, 0x17
        /*000a*/ 	.short	(.L_41 - .L_40)
.L_40:
        /*000c*/ 	.word	0x00000000
        /*0010*/ 	.short	0x0005
        /*0012*/ 	.short	0x001c
        /*0014*/ 	.byte	0x00, 0xf0, 0x11, 0x00


	//----- nvinfo : EIATTR_KPARAM_INFO
	.align		4
.L_41:
        /*0018*/ 	.byte	0x04, 0x17
        /*001a*/ 	.short	(.L_43 - .L_42)
.L_42:
        /*001c*/ 	.word	0x00000000
        /*0020*/ 	.short	0x0004
        /*0022*/ 	.short	0x0018
        /*0024*/ 	.byte	0x00, 0xf0, 0x11, 0x00


	//----- nvinfo : EIATTR_KPARAM_INFO
	.align		4
.L_43:
        /*0028*/ 	.byte	0x04, 0x17
        /*002a*/ 	.short	(.L_45 - .L_44)
.L_44:
        /*002c*/ 	.word	0x00000000
        /*0030*/ 	.short	0x0003
        /*0032*/ 	.short	0x0014
        /*0034*/ 	.byte	0x00, 0xf0, 0x11, 0x00


	//----- nvinfo : EIATTR_KPARAM_INFO
	.align		4
.L_45:
        /*0038*/ 	.byte	0x04, 0x17
        /*003a*/ 	.short	(.L_47 - .L_46)
.L_46:
        /*003c*/ 	.word	0x00000000
        /*0040*/ 	.short	0x0002
        /*0042*/ 	.short	0x0010
        /*0044*/ 	.byte	0x00, 0xf0, 0x11, 0x00


	//----- nvinfo : EIATTR_KPARAM_INFO
	.align		4
.L_47:
        /*0048*/ 	.byte	0x04, 0x17
        /*004a*/ 	.short	(.L_49 - .L_48)
.L_48:
        /*004c*/ 	.word	0x00000000
        /*0050*/ 	.short	0x0001
        /*0052*/ 	.short	0x0008
        /*0054*/ 	.byte	0x00, 0xf5, 0x21, 0x00


	//----- nvinfo : EIATTR_KPARAM_INFO
	.align		4
.L_49:
        /*0058*/ 	.byte	0x04, 0x17
        /*005a*/ 	.short	(.L_51 - .L_50)
.L_50:
        /*005c*/ 	.word	0x00000000
        /*0060*/ 	.short	0x0000
        /*0062*/ 	.short	0x0000
        /*0064*/ 	.byte	0x00, 0xf5, 0x21, 0x00


	//----- nvinfo : EIATTR_SPARSE_MMA_MASK
	.align		4
.L_51:
        /*0068*/ 	.byte	0x03, 0x50
        /*006a*/ 	.short	0x0000


	//----- nvinfo : EIATTR_MAXREG_COUNT
	.align		4
        /*006c*/ 	.byte	0x03, 0x1b
        /*006e*/ 	.short	0x00ff


	//----- nvinfo : EIATTR_MERCURY_ISA_VERSION
	.align		4
        /*0070*/ 	.byte	0x03, 0x5f
        /*0072*/ 	.short	0x0101


	//----- nvinfo : EIATTR_VRC_CTA_INIT_COUNT
	.align		4
        /*0074*/ 	.byte	0x02, 0x4a
	.zero		1
	.zero		1


	//----- nvinfo : EIATTR_EXIT_INSTR_OFFSETS
	.align		4
        /*0078*/ 	.byte	0x04, 0x1c
        /*007a*/ 	.short	(.L_53 - .L_52)


	//   ....[0]....
.L_52:
        /*007c*/ 	.word	0x000000c0


	//   ....[1]....
        /*0080*/ 	.word	0x000003e0


	//----- nvinfo : EIATTR_CRS_STACK_SIZE
	.align		4
.L_53:
        /*0084*/ 	.byte	0x04, 0x1e
        /*0086*/ 	.short	(.L_55 - .L_54)
.L_54:
        /*0088*/ 	.word	0x00000000


	//----- nvinfo : EIATTR_CBANK_PARAM_SIZE
	.align		4
.L_55:
        /*008c*/ 	.byte	0x03, 0x19
        /*008e*/ 	.short	0x0020


	//----- nvinfo : EIATTR_PARAM_CBANK
	.align		4
        /*0090*/ 	.byte	0x04, 0x0a
        /*0092*/ 	.short	(.L_57 - .L_56)
	.align		4
.L_56:
        /*0094*/ 	.word	index@(.nv.constant0._Z15subsampleKernelPfS_iiii)
        /*0098*/ 	.short	0x0380
        /*009a*/ 	.short	0x0020


	//----- nvinfo : EIATTR_SW_WAR
	.align		4
.L_57:
        /*009c*/ 	.byte	0x04, 0x36
        /*009e*/ 	.short	(.L_59 - .L_58)
.L_58:
        /*00a0*/ 	.word	0x00000008
.L_59:


//--------------------- .nv.callgraph             --------------------------
	.section	.nv.callgraph,"",@"SHT_CUDA_CALLGRAPH"
	.align	4
	.sectionentsize	8
	.align		4
        /*0000*/ 	.word	0x00000000
	.align		4
        /*0004*/ 	.word	0xffffffff
	.align		4
        /*0008*/ 	.word	0x00000000
	.align		4
        /*000c*/ 	.word	0xfffffffe
	.align		4
        /*0010*/ 	.word	0x00000000
	.align		4
        /*0014*/ 	.word	0xfffffffd
	.align		4
        /*0018*/ 	.word	0x00000000
	.align		4
        /*001c*/ 	.word	0xfffffffc


//--------------------- .text._Z20resizeBilinearKernelPfS_iiii --------------------------
	.section	.text._Z20resizeBilinearKernelPfS_iiii,"ax",@progbits
	.align	128
        .global         _Z20resizeBilinearKernelPfS_iiii
        .type           _Z20resizeBilinearKernelPfS_iiii,@function
        .size           _Z20resizeBilinearKernelPfS_iiii,(.L_x_27 - _Z20resizeBilinearKernelPfS_iiii)
        .other          _Z20resizeBilinearKernelPfS_iiii,@"STO_CUDA_ENTRY STV_DEFAULT"
_Z20resizeBilinearKernelPfS_iiii:
.text._Z20resizeBilinearKernelPfS_iiii:
[----:B------:R-:W-:Y:S01]  /*0000*/  LDC R1, c[0x0][0x37c] ;  /* 0x0000df00ff017b82 */ /* 0x000fe20000000800 */
[----:B------:R-:W0:Y:S07]  /*0010*/  S2R R3, SR_TID.Y ;  /* 0x0000000000037919 */ /* 0x000e2e0000002200 */
[----:B------:R-:W1:Y:S01]  /*0020*/  LDC R5, c[0x0][0x360] ;  /* 0x0000d800ff057b82 */ /* 0x000e620000000800 */
[----:B------:R-:W2:Y:S01]  /*0030*/  LDCU.64 UR6, c[0x0][0x398] ;  /* 0x00007300ff0677ac */ /* 0x000ea20008000a00 */
[----:B------:R-:W1:Y:S06]  /*0040*/  S2R R0, SR_TID.X ;  /* 0x0000000000007919 */ /* 0x000e6c0000002100 */
[----:B------:R-:W0:Y:S08]  /*0050*/  S2UR UR5, SR_CTAID.Y ;  /* 0x00000000000579c3 */ /* 0x000e300000002600 */
[----:B------:R-:W0:Y:S08]  /*0060*/  LDC R2, c[0x0][0x364] ;  /* 0x0000d900ff027b82 */ /* 0x000e300000000800 */
[----:B------:R-:W1:Y:S01]  /*0070*/  S2UR UR4, SR_CTAID.X ;  /* 0x00000000000479c3 */ /* 0x000e620000002500 */
[----:B0-----:R-:W-:-:S05]  /*0080*/  IMAD R2, R2, UR5, R3 ;  /* 0x0000000502027c24 */ /* 0x001fca000f8e0203 */
[----:B--2---:R-:W-:Y:S01]  /*0090*/  ISETP.GE.AND P0, PT, R2, UR7, PT ;  /* 0x0000000702007c0c */ /* 0x004fe2000bf06270 */
[----:B-1----:R-:W-:-:S05]  /*00a0*/  IMAD R5, R5, UR4, R0 ;  /* 0x0000000405057c24 */ /* 0x002fca000f8e0200 */
[----:B------:R-:W-:-:S13]  /*00b0*/  ISETP.GE.OR P0, PT, R5, UR6, P0 ;  /* 0x0000000605007c0c */ /* 0x000fda0008706670 */
[----:B------:R-:W-:Y:S05]  /*00c0*/  @P0 EXIT ;  /* 0x000000000000094d */ /* 0x000fea0003800000 */
[----:B------:R-:W0:Y:S01]  /*00d0*/  LDCU UR5, c[0x0][0x390] ;  /* 0x00007200ff0577ac */ /* 0x000e220008000800 */
[----:B------:R-:W-:Y:S01]  /*00e0*/  I2FP.F32.S32 R7, UR6 ;  /* 0x0000000600077c45 */ /* 0x000fe20008201400 */
[----:B------:R-:W1:Y:S01]  /*00f0*/  S2UR UR4, SR_CTAID.Z ;  /* 0x00000000000479c3 */ /* 0x000e620000002700 */
[----:B------:R-:W-:Y:S01]  /*0100*/  I2FP.F32.S32 R0, R5 ;  /* 0x0000000500007245 */ /* 0x000fe20000201400 */
[----:B------:R-:W-:Y:S01]  /*0110*/  BSSY.RECONVERGENT B0, `(.L_x_0) ;  /* 0x0000010000007945 */ /* 0x000fe20003800200 */
[----:B------:R-:W2:Y:S03]  /*0120*/  MUFU.RCP R4, R7 ;  /* 0x0000000700047308 */ /* 0x000ea60000001000 */
[----:B------:R-:W-:Y:S01]  /*0130*/  FADD R0, R0, 0.5 ;  /* 0x3f00000000007421 */ /* 0x000fe20000000000 */
[----:B0-----:R-:W-:Y:S01]  /*0140*/  I2FP.F32.S32 R3, UR5 ;  /* 0x0000000500037c45 */ /* 0x001fe20008201400 */
[----:B--2---:R-:W-:-:S04]  /*0150*/  FFMA R9, -R7, R4, 1 ;  /* 0x3f80000007097423 */ /* 0x004fc80000000104 */
[----:B------:R-:W-:Y:S01]  /*0160*/  FMUL R0, R0, R3 ;  /* 0x0000000300007220 */ /* 0x000fe20000400000 */
[----:B------:R-:W-:-:S03]  /*0170*/  FFMA R9, R4, R9, R4 ;  /* 0x0000000904097223 */ /* 0x000fc60000000004 */
[----:B------:R-:W0:Y:S01]  /*0180*/  FCHK P0, R0, R7 ;  /* 0x0000000700007302 */ /* 0x000e220000000000 */
[----:B------:R-:W-:-:S04]  /*0190*/  FFMA R4, R0, R9, RZ ;  /* 0x0000000900047223 */ /* 0x000fc800000000ff */
[----:B------:R-:W-:-:S04]  /*01a0*/  FFMA R3, -R7, R4, R0 ;  /* 0x0000000407037223 */ /* 0x000fc80000000100 */
[----:B------:R-:W-:Y:S01]  /*01b0*/  FFMA R4, R9, R3, R4 ;  /* 0x0000000309047223 */ /* 0x000fe20000000004 */
[----:B01----:R-:W-:Y:S06]  /*01c0*/  @!P0 BRA `(.L_x_1) ;  /* 0x0000000000108947 */ /* 0x003fec0003800000 */
[----:B------:R-:W-:Y:S01]  /*01d0*/  IMAD.MOV.U32 R3, RZ, RZ, R7 ;  /* 0x000000ffff037224 */ /* 0x000fe200078e0007 */
[----:B------:R-:W-:-:S07]  /*01e0*/  MOV R6, 0x200 ;  /* 0x0000020000067802 */ /* 0x000fce0000000f00 */
[----:B------:R-:W-:Y:S05]  /*01f0*/  CALL.REL.NOINC `($__internal_0_$__cuda_sm3x_div_rn_noftz_f32_slowpath) ;  /* 0x00000004002c7944 */ /* 0x000fea0003c00000 */
[----:B------:R-:W-:-:S07]  /*0200*/  IMAD.MOV.U32 R4, RZ, RZ, R0 ;  /* 0x000000ffff047224 */ /* 0x000fce00078e0000 */
.L_x_1:
[----:B------:R-:W-:Y:S05]  /*0210*/  BSYNC.RECONVERGENT B0 ;  /* 0x0000000000007941 */ /* 0x000fea0003800200 */
.L_x_0:
[----:B------:R-:W0:Y:S01]  /*0220*/  LDCU UR5, c[0x0][0x39c] ;  /* 0x00007380ff0577ac */ /* 0x000e220008000800 */
[----:B------:R-:W-:Y:S01]  /*0230*/  I2FP.F32.U32 R0, R2 ;  /* 0x0000000200007245 */ /* 0x000fe20000201000 */
[----:B------:R-:W-:Y:S01]  /*0240*/  BSSY.RECONVERGENT B0, `(.L_x_2) ;  /* 0x0000014000007945 */ /* 0x000fe20003800200 */
[----:B------:R-:W-:Y:S01]  /*0250*/  FADD R4, R4, -0.5 ;  /* 0xbf00000004047421 */ /* 0x000fe20000000000 */
[----:B------:R-:W1:Y:S02]  /*0260*/  LDCU.64 UR6, c[0x0][0x358] ;  /* 0x00006b00ff0677ac */ /* 0x000e640008000a00 */
[----:B------:R-:W-:Y:S01]  /*0270*/  FADD R0, R0, 0.5 ;  /* 0x3f00000000007421 */ /* 0x000fe20000000000 */
[----:B0-----:R-:W-:Y:S01]  /*0280*/  I2FP.F32.U32 R7, UR5 ;  /* 0x0000000500077c45 */ /* 0x001fe20008201000 */
[----:B------:R-:W0:Y:S03]  /*0290*/  LDCU UR5, c[0x0][0x394] ;  /* 0x00007280ff0577ac */ /* 0x000e260008000800 */
[----:B------:R-:W2:Y:S01]  /*02a0*/  MUFU.RCP R6, R7 ;  /* 0x0000000700067308 */ /* 0x000ea20000001000 */
        /* <DEDUP_REMOVED lines=9> */
[----:B------:R-:W-:Y:S02]  /*0340*/  MOV R3, R7 ;  /* 0x0000000700037202 */ /* 0x000fe40000000f00 */
[----:B------:R-:W-:-:S07]  /*0350*/  MOV R6, 0x370 ;  /* 0x0000037000067802 */ /* 0x000fce0000000f00 */
[----:B------:R-:W-:Y:S05]  /*0360*/  CALL.REL.NOINC `($__internal_0_$__cuda_sm3x_div_rn_noftz_f32_slowpath) ;  /* 0x0000000000d07944 */ /* 0x000fea0003c00000 */
[----:B------:R-:W-:-:S07]  /*0370*/  IMAD.MOV.U32 R3, RZ, RZ, R0 ;  /* 0x000000ffff037224 */ /* 0x000fce00078e0000 */
.L_x_3:
[----:B------:R-:W-:Y:S05]  /*0380*/  BSYNC.RECONVERGENT B0 ;  /* 0x0000000000007941 */ /* 0x000fea0003800200 */
.L_x_2:
[----:B------:R-:W0:Y:S01]  /*0390*/  LDC.64 R8, c[0x0][0x390] ;  /* 0x0000e400ff087b82 */ /* 0x000e220000000a00 */
[----:B------:R-:W-:Y:S01]  /*03a0*/  FADD R0, R3, -0.5 ;  /* 0xbf00000003007421 */ /* 0x000fe20000000000 */
[----:B------:R-:W-:Y:S01]  /*03b0*/  FADD R10, R4, 0.5 ;  /* 0x3f000000040a7421 */ /* 0x000fe20000000000 */
[----:B------:R-:W1:Y:S02]  /*03c0*/  F2I.TRUNC.NTZ R3, R4 ;  /* 0x0000000400037305 */ /* 0x000e64000020f100 */
[----:B------:R-:W-:-:S03]  /*03d0*/  FADD R15, R0, 0.5 ;  /* 0x3f000000000f7421 */ /* 0x000fc60000000000 */
[----:B------:R-:W2:Y:S03]  /*03e0*/  LDC.64 R6, c[0x0][0x380] ;  /* 0x0000e000ff067b82 */ /* 0x000ea60000000a00 */
[----:B------:R-:W3:Y:S01]  /*03f0*/  F2I.TRUNC.NTZ R12, R0 ;  /* 0x00000000000c7305 */ /* 0x000ee2000020f100 */
[----:B-1----:R-:W-:-:S07]  /*0400*/  VIMNMX R3, PT, PT, RZ, R3, !PT ;  /* 0x00000003ff037248 */ /* 0x002fce0007fe0100 */
[----:B------:R-:W1:Y:S01]  /*0410*/  F2I.TRUNC.NTZ R11, R10 ;  /* 0x0000000a000b7305 */ /* 0x000e62000020f100 */
[----:B0-----:R-:W-:Y:S01]  /*0420*/  IMAD R14, R8, UR4, RZ ;  /* 0x00000004080e7c24 */ /* 0x001fe2000f8e02ff */
[----:B---3--:R-:W-:-:S06]  /*0430*/  VIMNMX R13, PT, PT, RZ, R12, !PT ;  /* 0x0000000cff0d7248 */ /* 0x008fcc0007fe0100 */
[----:B------:R-:W0:Y:S01]  /*0440*/  F2I.TRUNC.NTZ R16, R15 ;  /* 0x0000000f00107305 */ /* 0x000e22000020f100 */
[----:B------:R-:W-:-:S04]  /*0450*/  IMAD R12, R14, R9, RZ ;  /* 0x000000090e0c7224 */ /* 0x000fc800078e02ff */
[----:B------:R-:W-:Y:S01]  /*0460*/  IMAD R13, R13, R8, R12 ;  /* 0x000000080d0d7224 */ /* 0x000fe200078e020c */
[----:B-1----:R-:W-:-:S04]  /*0470*/  VIADDMNMX R14, R8, 0xffffffff, R11, PT ;  /* 0xffffffff080e7846 */ /* 0x002fc8000380010b */
[----:B------:R-:W-:Y:S01]  /*0480*/  IADD3 R11, PT, PT, R3, R13, RZ ;  /* 0x0000000d030b7210 */ /* 0x000fe20007ffe0ff */
[----:B------:R-:W-:Y:S01]  /*0490*/  IMAD.IADD R17, R14, 0x1, R13 ;  /* 0x000000010e117824 */ /* 0x000fe200078e020d */
[----:B0-----:R-:W-:-:S03]  /*04a0*/  VIADDMNMX R9, R9, 0xffffffff, R16, PT ;  /* 0xffffffff09097846 */ /* 0x001fc60003800110 */
[----:B--2---:R-:W-:-:S04]  /*04b0*/  IMAD.WIDE R10, R11, 0x4, R6 ;  /* 0x000000040b0a7825 */ /* 0x004fc800078e0206 */
[----:B------:R-:W-:Y:S02]  /*04c0*/  IMAD R9, R9, R8, R12 ;  /* 0x0000000809097224 */ /* 0x000fe400078e020c */
[----:B------:R-:W-:Y:S01]  /*04d0*/  IMAD.WIDE R12, R17, 0x4, R6 ;  /* 0x00000004110c7825 */ /* 0x000fe200078e0206 */
[----:B------:R-:W2:Y:S03]  /*04e0*/  LDG.E R10, desc[UR6][R10.64] ;  /* 0x000000060a0a7981 */ /* 0x000ea6000c1e1900 */
[----:B------:R-:W-:Y:S01]  /*04f0*/  IMAD.IADD R15, R3, 0x1, R9 ;  /* 0x00000001030f7824 */ /* 0x000fe200078e0209 */
[----:B------:R-:W-:Y:S01]  /*0500*/  IADD3 R17, PT, PT, R14, R9, RZ ;  /* 0x000000090e117210 */ /* 0x000fe20007ffe0ff */
[----:B------:R0:W3:Y:S01]  /*0510*/  LDG.E R3, desc[UR6][R12.64] ;  /* 0x000000060c037981 */ /* 0x0000e2000c1e1900 */
[----:B------:R-:W1:Y:S01]  /*0520*/  FRND.FLOOR R19, R4 ;  /* 0x0000000400137307 */ /* 0x000e620000205000 */
[--C-:B------:R-:W-:Y:S01]  /*0530*/  IMAD.WIDE R14, R15, 0x4, R6.reuse ;  /* 0x000000040f0e7825 */ /* 0x100fe200078e0206 */
[----:B------:R-:W4:Y:S03]  /*0540*/  LDC.64 R8, c[0x0][0x398] ;  /* 0x0000e600ff087b82 */ /* 0x000f260000000a00 */
[----:B------:R-:W-:-:S02]  /*0550*/  IMAD.WIDE R16, R17, 0x4, R6 ;  /* 0x0000000411107825 */ /* 0x000fc400078e0206 */
[----:B------:R-:W5:Y:S01]  /*0560*/  LDG.E R14, desc[UR6][R14.64] ;  /* 0x000000060e0e7981 */ /* 0x000f62000c1e1900 */
[----:B------:R-:W0:Y:S02]  /*0570*/  FRND.FLOOR R21, R0 ;  /* 0x0000000000157307 */ /* 0x000e240000205000 */
[----:B------:R-:W4:Y:S01]  /*0580*/  LDC.64 R6, c[0x0][0x388] ;  /* 0x0000e200ff067b82 */ /* 0x000f220000000a00 */
[----:B------:R-:W5:Y:S01]  /*0590*/  LDG.E R16, desc[UR6][R16.64] ;  /* 0x0000000610107981 */ /* 0x000f62000c1e1900 */
[----:B-1----:R-:W-:-:S04]  /*05a0*/  FADD R19, R4, -R19 ;  /* 0x8000001304137221 */ /* 0x002fc80000000000 */
[----:B0-----:R-:W-:Y:S01]  /*05b0*/  FADD R13, -R19, 1 ;  /* 0x3f800000130d7421 */ /* 0x001fe20000000100 */
[----:B------:R-:W-:-:S04]  /*05c0*/  FADD R21, R0, -R21 ;  /* 0x8000001500157221 */ /* 0x000fc80000000000 */
[----:B------:R-:W-:Y:S01]  /*05d0*/  FADD R11, -R21, 1 ;  /* 0x3f800000150b7421 */ /* 0x000fe20000000100 */
[----:B----4-:R-:W-:-:S04]  /*05e0*/  IMAD R9, R9, UR4, R2 ;  /* 0x0000000409097c24 */ /* 0x010fc8000f8e0202 */
[----:B------:R-:W-:-:S04]  /*05f0*/  IMAD R9, R9, R8, R5 ;  /* 0x0000000809097224 */ /* 0x000fc800078e0205 */
[----:B------:R-:W-:-:S04]  /*0600*/  IMAD.WIDE R6, R9, 0x4, R6 ;  /* 0x0000000409067825 */ /* 0x000fc800078e0206 */
[----:B--2---:R-:W-:Y:S01]  /*0610*/  FMUL R10, R10, R13 ;  /* 0x0000000d0a0a7220 */ /* 0x004fe20000400000 */
[----:B---3--:R-:W-:-:S04]  /*0620*/  FMUL R12, R3, R19 ;  /* 0x00000013030c7220 */ /* 0x008fc80000400000 */
[----:B------:R-:W-:Y:S01]  /*0630*/  FMUL R3, R11, R12 ;  /* 0x0000000c0b037220 */ /* 0x000fe20000400000 */
[----:B-----5:R-:W-:-:S03]  /*0640*/  FMUL R14, R14, R13 ;  /* 0x0000000d0e0e7220 */ /* 0x020fc60000400000 */
[----:B------:R-:W-:Y:S01]  /*0650*/  FFMA R10, R10, R11, R3 ;  /* 0x0000000b0a0a7223 */ /* 0x000fe20000000003 */
[----:B------:R-:W-:-:S03]  /*0660*/  FMUL R19, R16, R19 ;  /* 0x0000001310137220 */ /* 0x000fc60000400000 */
[----:B------:R-:W-:-:S04]  /*0670*/  FFMA R10, R21, R14, R10 ;  /* 0x0000000e150a7223 */ /* 0x000fc8000000000a */
[----:B------:R-:W-:-:S05]  /*0680*/  FFMA R19, R21, R19, R10 ;  /* 0x0000001315137223 */ /* 0x000fca000000000a */
[----:B------:R-:W-:Y:S01]  /*0690*/  STG.E desc[UR6][R6.64], R19 ;  /* 0x0000001306007986 */ /* 0x000fe2000c101906 */
[----:B------:R-:W-:Y:S05]  /*06a0*/  EXIT ;  /* 0x000000000000794d */ /* 0x000fea0003800000 */
        .weak           $__internal_0_$__cuda_sm3x_div_rn_noftz_f32_slowpath
        .type           $__internal_0_$__cuda_sm3x_div_rn_noftz_f32_slowpath,@function
        .size           $__internal_0_$__cuda_sm3x_div_rn_noftz_f32_slowpath,(.L_x_27 - $__internal_0_$__cuda_sm3x_div_rn_noftz_f32_slowpath)
$__internal_0_$__cuda_sm3x_div_rn_noftz_f32_slowpath:
[----:B------:R-:W-:Y:S01]  /*06b0*/  SHF.R.U32.HI R8, RZ, 0x17, R3 ;  /* 0x00000017ff087819 */ /* 0x000fe20000011603 */
[----:B------:R-:W-:Y:S01]  /*06c0*/  BSSY.RECONVERGENT B1, `(.L_x_4) ;  /* 0x0000062000017945 */ /* 0x000fe20003800200 */
[----:B------:R-:W-:Y:S02]  /*06d0*/  SHF.R.U32.HI R7, RZ, 0x17, R0 ;  /* 0x00000017ff077819 */ /* 0x000fe40000011600 */
[----:B------:R-:W-:Y:S02]  /*06e0*/  LOP3.LUT R12, R8, 0xff, RZ, 0xc0, !PT ;  /* 0x000000ff080c7812 */ /* 0x000fe400078ec0ff */
[----:B------:R-:W-:-:S03]  /*06f0*/  LOP3.LUT R10, R7, 0xff, RZ, 0xc0, !PT ;  /* 0x000000ff070a7812 */ /* 0x000fc600078ec0ff */
[----:B------:R-:W-:Y:S01]  /*0700*/  VIADD R9, R12, 0xffffffff ;  /* 0xffffffff0c097836 */ /* 0x000fe20000000000 */
[----:B------:R-:W-:-:S04]  /*0710*/  IADD3 R8, PT, PT, R10, -0x1, RZ ;  /* 0xffffffff0a087810 */ /* 0x000fc80007ffe0ff */
[----:B------:R-:W-:-:S04]  /*0720*/  ISETP.GT.U32.AND P0, PT, R9, 0xfd, PT ;  /* 0x000000fd0900780c */ /* 0x000fc80003f04070 */
[----:B------:R-:W-:-:S13]  /*0730*/  ISETP.GT.U32.OR P0, PT, R8, 0xfd, P0 ;  /* 0x000000fd0800780c */ /* 0x000fda0000704470 */
[----:B------:R-:W-:Y:S01]  /*0740*/  @!P0 IMAD.MOV.U32 R7, RZ, RZ, RZ ;  /* 0x000000ffff078224 */ /* 0x000fe200078e00ff */
[----:B------:R-:W-:Y:S06]  /*0750*/  @!P0 BRA `(.L_x_5) ;  /* 0x00000000005c8947 */ /* 0x000fec0003800000 */
[----:B------:R-:W-:Y:S02]  /*0760*/  FSETP.GTU.FTZ.AND P0, PT, |R0|, +INF , PT ;  /* 0x7f8000000000780b */ /* 0x000fe40003f1c200 */
[----:B------:R-:W-:-:S04]  /*0770*/  FSETP.GTU.FTZ.AND P1, PT, |R3|, +INF , PT ;  /* 0x7f8000000300780b */ /* 0x000fc80003f3c200 */
[----:B------:R-:W-:-:S13]  /*0780*/  PLOP3.LUT P0, PT, P0, P1, PT, 0xf8, 0x8f ;  /* 0x00000000008f781c */ /* 0x000fda0000703f70 */
[----:B------:R-:W-:Y:S05]  /*0790*/  @P0 BRA `(.L_x_6) ;  /* 0x00000004004c0947 */ /* 0x000fea0003800000 */
[----:B------:R-:W-:-:S13]  /*07a0*/  LOP3.LUT P0, RZ, R3, 0x7fffffff, R0, 0xc8, !PT ;  /* 0x7fffffff03ff7812 */ /* 0x000fda000780c800 */
[----:B------:R-:W-:Y:S05]  /*07b0*/  @!P0 BRA `(.L_x_7) ;  /* 0x00000004003c8947 */ /* 0x000fea0003800000 */
[C---:B------:R-:W-:Y:S02]  /*07c0*/  FSETP.NEU.FTZ.AND P2, PT, |R0|.reuse, +INF , PT ;  /* 0x7f8000000000780b */ /* 0x040fe40003f5d200 */
[----:B------:R-:W-:Y:S02]  /*07d0*/  FSETP.NEU.FTZ.AND P1, PT, |R3|, +INF , PT ;  /* 0x7f8000000300780b */ /* 0x000fe40003f3d200 */
[----:B------:R-:W-:-:S11]  /*07e0*/  FSETP.NEU.FTZ.AND P0, PT, |R0|, +INF , PT ;  /* 0x7f8000000000780b */ /* 0x000fd60003f1d200 */
[----:B------:R-:W-:Y:S05]  /*07f0*/  @!P1 BRA !P2, `(.L_x_7) ;  /* 0x00000004002c9947 */ /* 0x000fea0005000000 */
[----:B------:R-:W-:-:S04]  /*0800*/  LOP3.LUT P2, RZ, R0, 0x7fffffff, RZ, 0xc0, !PT ;  /* 0x7fffffff00ff7812 */ /* 0x000fc8000784c0ff */
[----:B------:R-:W-:-:S13]  /*0810*/  PLOP3.LUT P1, PT, P1, P2, PT, 0x2f, 0xf2 ;  /* 0x0000000000f2781c */ /* 0x000fda0000f24577 */
[----:B------:R-:W-:Y:S05]  /*0820*/  @P1 BRA `(.L_x_8) ;  /* 0x0000000400181947 */ /* 0x000fea0003800000 */
[----:B------:R-:W-:-:S04]  /*0830*/  LOP3.LUT P1, RZ, R3, 0x7fffffff, RZ, 0xc0, !PT ;  /* 0x7fffffff03ff7812 */ /* 0x000fc8000782c0ff */
[----:B------:R-:W-:-:S13]  /*0840*/  PLOP3.LUT P0, PT, P0, P1, PT, 0x2f, 0xf2 ;  /* 0x0000000000f2781c */ /* 0x000fda0000702577 */
[----:B------:R-:W-:Y:S05]  /*0850*/  @P0 BRA `(.L_x_9) ;  /* 0x0000000400000947 */ /* 0x000fea0003800000 */
[----:B------:R-:W-:Y:S02]  /*0860*/  ISETP.GE.AND P0, PT, R8, RZ, PT ;  /* 0x000000ff0800720c */ /* 0x000fe40003f06270 */
[----:B------:R-:W-:-:S11]  /*0870*/  ISETP.GE.AND P1, PT, R9, RZ, PT ;  /* 0x000000ff0900720c */ /* 0x000fd60003f26270 */
[----:B------:R-:W-:Y:S01]  /*0880*/  @P0 MOV R7, RZ ;  /* 0x000000ff00070202 */ /* 0x000fe20000000f00 */
[----:B------:R-:W-:Y:S02]  /*0890*/  @!P0 IMAD.MOV.U32 R7, RZ, RZ, -0x40 ;  /* 0xffffffc0ff078424 */ /* 0x000fe400078e00ff */
[----:B------:R-:W-:Y:S01]  /*08a0*/  @!P0 FFMA R0, R0, 1.84467440737095516160e+19, RZ ;  /* 0x5f80000000008823 */ /* 0x000fe200000000ff */
[----:B------:R-:W-:Y:S02]  /*08b0*/  @!P1 FFMA R3, R3, 1.84467440737095516160e+19, RZ ;  /* 0x5f80000003039823 */ /* 0x000fe400000000ff */
[----:B------:R-:W-:-:S07]  /*08c0*/  @!P1 IADD3 R7, PT, PT, R7, 0x40, RZ ;  /* 0x0000004007079810 */ /* 0x000fce0007ffe0ff */
.L_x_5:
[----:B------:R-:W-:Y:S01]  /*08d0*/  LEA R8, R12, 0xc0800000, 0x17 ;  /* 0xc08000000c087811 */ /* 0x000fe200078eb8ff */
[----:B------:R-:W-:Y:S04]  /*08e0*/  BSSY.RECONVERGENT B2, `(.L_x_10) ;  /* 0x0000036000027945 */ /* 0x000fe80003800200 */
[----:B------:R-:W-:Y:S01]  /*08f0*/  IMAD.IADD R8, R3, 0x1, -R8 ;  /* 0x0000000103087824 */ /* 0x000fe200078e0a08 */
[----:B------:R-:W-:-:S03]  /*0900*/  IADD3 R3, PT, PT, R10, -0x7f, RZ ;  /* 0xffffff810a037810 */ /* 0x000fc60007ffe0ff */
[----:B------:R0:W1:Y:S01]  /*0910*/  MUFU.RCP R9, R8 ;  /* 0x0000000800097308 */ /* 0x0000620000001000 */
[----:B------:R-:W-:Y:S01]  /*0920*/  FADD.FTZ R11, -R8, -RZ ;  /* 0x800000ff080b7221 */ /* 0x000fe20000010100 */
[C---:B------:R-:W-:Y:S01]  /*0930*/  IMAD R0, R3.reuse, -0x800000, R0 ;  /* 0xff80000003007824 */ /* 0x040fe200078e0200 */
[----:B0-----:R-:W-:-:S05]  /*0940*/  IADD3 R8, PT, PT, R3, 0x7f, -R12 ;  /* 0x0000007f03087810 */ /* 0x001fca0007ffe80c */
[----:B------:R-:W-:Y:S02]  /*0950*/  IMAD.IADD R8, R8, 0x1, R7 ;  /* 0x0000000108087824 */ /* 0x000fe400078e0207 */
[----:B-1----:R-:W-:-:S04]  /*0960*/  FFMA R10, R9, R11, 1 ;  /* 0x3f800000090a7423 */ /* 0x002fc8000000000b */
[----:B------:R-:W-:-:S04]  /*0970*/  FFMA R14, R9, R10, R9 ;  /* 0x0000000a090e7223 */ /* 0x000fc80000000009 */
[----:B------:R-:W-:-:S04]  /*0980*/  FFMA R9, R0, R14, RZ ;  /* 0x0000000e00097223 */ /* 0x000fc800000000ff */
[----:B------:R-:W-:-:S04]  /*0990*/  FFMA R10, R11, R9, R0 ;  /* 0x000000090b0a7223 */ /* 0x000fc80000000000 */
[----:B------:R-:W-:-:S04]  /*09a0*/  FFMA R9, R14, R10, R9 ;  /* 0x0000000a0e097223 */ /* 0x000fc80000000009 */
[----:B------:R-:W-:-:S04]  /*09b0*/  FFMA R10, R11, R9, R0 ;  /* 0x000000090b0a7223 */ /* 0x000fc80000000000 */
[----:B------:R-:W-:-:S05]  /*09c0*/  FFMA R0, R14, R10, R9 ;  /* 0x0000000a0e007223 */ /* 0x000fca0000000009 */
[----:B------:R-:W-:-:S04]  /*09d0*/  SHF.R.U32.HI R3, RZ, 0x17, R0 ;  /* 0x00000017ff037819 */ /* 0x000fc80000011600 */
[----:B------:R-:W-:-:S04]  /*09e0*/  LOP3.LUT R3, R3, 0xff, RZ, 0xc0, !PT ;  /* 0x000000ff03037812 */ /* 0x000fc800078ec0ff */
[----:B------:R-:W-:-:S05]  /*09f0*/  IADD3 R11, PT, PT, R3, R8, RZ ;  /* 0x00000008030b7210 */ /* 0x000fca0007ffe0ff */
[----:B------:R-:W-:-:S05]  /*0a00*/  VIADD R3, R11, 0xffffffff ;  /* 0xffffffff0b037836 */ /* 0x000fca0000000000 */
[----:B------:R-:W-:-:S13]  /*0a10*/  ISETP.GE.U32.AND P0, PT, R3, 0xfe, PT ;  /* 0x000000fe0300780c */ /* 0x000fda0003f06070 */
[----:B------:R-:W-:Y:S05]  /*0a20*/  @!P0 BRA `(.L_x_11) ;  /* 0x0000000000808947 */ /* 0x000fea0003800000 */
[----:B------:R-:W-:-:S13]  /*0a30*/  ISETP.GT.AND P0, PT, R11, 0xfe, PT ;  /* 0x000000fe0b00780c */ /* 0x000fda0003f04270 */
[----:B------:R-:W-:Y:S05]  /*0a40*/  @P0 BRA `(.L_x_12) ;  /* 0x00000000006c0947 */ /* 0x000fea0003800000 */
[----:B------:R-:W-:-:S13]  /*0a50*/  ISETP.GE.AND P0, PT, R11, 0x1, PT ;  /* 0x000000010b00780c */ /* 0x000fda0003f06270 */
[----:B------:R-:W-:Y:S05]  /*0a60*/  @P0 BRA `(.L_x_13) ;  /* 0x0000000000740947 */ /* 0x000fea0003800000 */
[----:B------:R-:W-:Y:S02]  /*0a70*/  ISETP.GE.AND P0, PT, R11, -0x18, PT ;  /* 0xffffffe80b00780c */ /* 0x000fe40003f06270 */
[----:B------:R-:W-:-:S11]  /*0a80*/  LOP3.LUT R0, R0, 0x80000000, RZ, 0xc0, !PT ;  /* 0x8000000000007812 */ /* 0x000fd600078ec0ff */
[----:B------:R-:W-:Y:S05]  /*0a90*/  @!P0 BRA `(.L_x_13) ;  /* 0x0000000000688947 */ /* 0x000fea0003800000 */
[CCC-:B------:R-:W-:Y:S01]  /*0aa0*/  FFMA.RZ R3, R14.reuse, R10.reuse, R9.reuse ;  /* 0x0000000a0e037223 */ /* 0x1c0fe2000000c009 */
[CCC-:B------:R-:W-:Y:S01]  /*0ab0*/  FFMA.RM R8, R14.reuse, R10.reuse, R9.reuse ;  /* 0x0000000a0e087223 */ /* 0x1c0fe20000004009 */
[C---:B------:R-:W-:Y:S02]  /*0ac0*/  ISETP.NE.AND P2, PT, R11.reuse, RZ, PT ;  /* 0x000000ff0b00720c */ /* 0x040fe40003f45270 */
[----:B------:R-:W-:Y:S02]  /*0ad0*/  ISETP.NE.AND P1, PT, R11, RZ, PT ;  /* 0x000000ff0b00720c */ /* 0x000fe40003f25270 */
[----:B------:R-:W-:Y:S01]  /*0ae0*/  LOP3.LUT R7, R3, 0x7fffff, RZ, 0xc0, !PT ;  /* 0x007fffff03077812 */ /* 0x000fe200078ec0ff */
[----:B------:R-:W-:Y:S01]  /*0af0*/  FFMA.RP R3, R14, R10, R9 ;  /* 0x0000000a0e037223 */ /* 0x000fe20000008009 */
[----:B------:R-:W-:Y:S01]  /*0b00*/  IADD3 R10, PT, PT, R11, 0x20, RZ ;  /* 0x000000200b0a7810 */ /* 0x000fe20007ffe0ff */
[----:B------:R-:W-:Y:S01]  /*0b10*/  IMAD.MOV R9, RZ, RZ, -R11 ;  /* 0x000000ffff097224 */ /* 0x000fe200078e0a0b */
[----:B------:R-:W-:-:S02]  /*0b20*/  LOP3.LUT R7, R7, 0x800000, RZ, 0xfc, !PT ;  /* 0x0080000007077812 */ /* 0x000fc400078efcff */
[----:B------:R-:W-:Y:S02]  /*0b30*/  FSETP.NEU.FTZ.AND P0, PT, R3, R8, PT ;  /* 0x000000080300720b */ /* 0x000fe40003f1d000 */
[----:B------:R-:W-:Y:S02]  /*0b40*/  SHF.L.U32 R10, R7, R10, RZ ;  /* 0x0000000a070a7219 */ /* 0x000fe400000006ff */
[----:B------:R-:W-:Y:S02]  /*0b50*/  SEL R8, R9, RZ, P2 ;  /* 0x000000ff09087207 */ /* 0x000fe40001000000 */
[----:B------:R-:W-:Y:S02]  /*0b60*/  ISETP.NE.AND P1, PT, R10, RZ, P1 ;  /* 0x000000ff0a00720c */ /* 0x000fe40000f25270 */
[----:B------:R-:W-:Y:S02]  /*0b70*/  SHF.R.U32.HI R8, RZ, R8, R7 ;  /* 0x00000008ff087219 */ /* 0x000fe40000011607 */
[----:B------:R-:W-:-:S02]  /*0b80*/  PLOP3.LUT P0, PT, P0, P1, PT, 0xf8, 0x8f ;  /* 0x00000000008f781c */ /* 0x000fc40000703f70 */
[----:B------:R-:W-:Y:S02]  /*0b90*/  SHF.R.U32.HI R10, RZ, 0x1, R8 ;  /* 0x00000001ff0a7819 */ /* 0x000fe40000011608 */
[----:B------:R-:W-:-:S04]  /*0ba0*/  SEL R3, RZ, 0x1, !P0 ;  /* 0x00000001ff037807 */ /* 0x000fc80004000000 */
[----:B------:R-:W-:-:S04]  /*0bb0*/  LOP3.LUT R3, R3, 0x1, R10, 0xf8, !PT ;  /* 0x0000000103037812 */ /* 0x000fc800078ef80a */
[----:B------:R-:W-:-:S04]  /*0bc0*/  LOP3.LUT R3, R3, R8, RZ, 0xc0, !PT ;  /* 0x0000000803037212 */ /* 0x000fc800078ec0ff */
[----:B------:R-:W-:-:S04]  /*0bd0*/  IADD3 R3, PT, PT, R10, R3, RZ ;  /* 0x000000030a037210 */ /* 0x000fc80007ffe0ff */
[----:B------:R-:W-:Y:S01]  /*0be0*/  LOP3.LUT R0, R3, R0, RZ, 0xfc, !PT ;  /* 0x0000000003007212 */ /* 0x000fe200078efcff */
[----:B------:R-:W-:Y:S06]  /*0bf0*/  BRA `(.L_x_13) ;  /* 0x0000000000107947 */ /* 0x000fec0003800000 */
.L_x_12:
[----:B------:R-:W-:-:S04]  /*0c00*/  LOP3.LUT R0, R0, 0x80000000, RZ, 0xc0, !PT ;  /* 0x8000000000007812 */ /* 0x000fc800078ec0ff */
[----:B------:R-:W-:Y:S01]  /*0c10*/  LOP3.LUT R0, R0, 0x7f800000, RZ, 0xfc, !PT ;  /* 0x7f80000000007812 */ /* 0x000fe200078efcff */
[----:B------:R-:W-:Y:S06]  /*0c20*/  BRA `(.L_x_13) ;  /* 0x0000000000047947 */ /* 0x000fec0003800000 */
.L_x_11:
[----:B------:R-:W-:-:S07]  /*0c30*/  IMAD R0, R8, 0x800000, R0 ;  /* 0x0080000008007824 */ /* 0x000fce00078e0200 */
.L_x_13:
[----:B------:R-:W-:Y:S05]  /*0c40*/  BSYNC.RECONVERGENT B2 ;  /* 0x0000000000027941 */ /* 0x000fea0003800200 */
.L_x_10:
[----:B------:R-:W-:Y:S05]  /*0c50*/  BRA `(.L_x_14) ;  /* 0x0000000000207947 */ /* 0x000fea0003800000 */
.L_x_9:
[----:B------:R-:W-:-:S04]  /*0c60*/  LOP3.LUT R0, R3, 0x80000000, R0, 0x48, !PT ;  /* 0x8000000003007812 */ /* 0x000fc800078e4800 */
[----:B------:R-:W-:Y:S01]  /*0c70*/  LOP3.LUT R0, R0, 0x7f800000, RZ, 0xfc, !PT ;  /* 0x7f80000000007812 */ /* 0x000fe200078efcff */
[----:B------:R-:W-:Y:S06]  /*0c80*/  BRA `(.L_x_14) ;  /* 0x0000000000147947 */ /* 0x000fec0003800000 */
.L_x_8:
[----:B------:R-:W-:Y:S01]  /*0c90*/  LOP3.LUT R0, R3, 0x80000000, R0, 0x48, !PT ;  /* 0x8000000003007812 */ /* 0x000fe200078e4800 */
[----:B------:R-:W-:Y:S06]  /*0ca0*/  BRA `(.L_x_14) ;  /* 0x00000000000c7947 */ /* 0x000fec0003800000 */
.L_x_7:
[----:B------:R-:W0:Y:S01]  /*0cb0*/  MUFU.RSQ R0, -QNAN ;  /* 0xffc0000000007908 */ /* 0x000e220000001400 */
[----:B------:R-:W-:Y:S05]  /*0cc0*/  BRA `(.L_x_14) ;  /* 0x0000000000047947 */ /* 0x000fea0003800000 */
.L_x_6:
[----:B------:R-:W-:-:S07]  /*0cd0*/  FADD.FTZ R0, R0, R3 ;  /* 0x0000000300007221 */ /* 0x000fce0000010000 */
.L_x_14:
[----:B------:R-:W-:Y:S05]  /*0ce0*/  BSYNC.RECONVERGENT B1 ;  /* 0x0000000000017941 */ /* 0x000fea0003800200 */
.L_x_4:
[----:B------:R-:W-:-:S04]  /*0cf0*/  HFMA2 R7, -RZ, RZ, 0, 0 ;  /* 0x00000000ff077431 */ /* 0x000fc800000001ff */
[----:B0-----:R-:W-:Y:S05]  /*0d00*/  RET.REL.NODEC R6 `(_Z20resizeBilinearKernelPfS_iiii) ;  /* 0xfffffff006bc7950 */ /* 0x001fea0003c3ffff */
.L_x_15:
[----:B------:R-:W-:-:S00]  /*0d10*/  BRA `(.L_x_15) ;  /* 0xfffffffc00fc7947 */ /* 0x000fc0000383ffff */
[----:B------:R-:W-:-:S00]  /*0d20*/  NOP ;  /* 0x0000000000007918 */ /* 0x000fc00000000000 */
        /* <DEDUP_REMOVED lines=13> */
.L_x_27:


//--------------------- .text._Z15subsampleKernelPfS_iiii --------------------------
	.section	.text._Z15subsampleKernelPfS_iiii,"ax",@progbits
	.align	128
        .global         _Z15subsampleKernelPfS_iiii
        .type           _Z15subsampleKernelPfS_iiii,@function
        .size           _Z15subsampleKernelPfS_iiii,(.L_x_28 - _Z15subsampleKernelPfS_iiii)
        .other          _Z15subsampleKernelPfS_iiii,@"STO_CUDA_ENTRY STV_DEFAULT"
_Z15subsampleKernelPfS_iiii:
.text._Z15subsampleKernelPfS_iiii:
        /* <DEDUP_REMOVED lines=14> */
[----:B------:R-:W-:-:S04]  /*00e0*/  I2FP.F32.S32 R3, UR7 ;  /* 0x0000000700037c45 */ /* 0x000fc80008201400 */
[----:B------:R-:W1:Y:S01]  /*00f0*/  MUFU.RCP R4, R3 ;  /* 0x0000000300047308 */ /* 0x000e620000001000 */
[----:B0-----:R-:W-:-:S07]  /*0100*/  I2FP.F32.S32 R0, UR4 ;  /* 0x0000000400007c45 */ /* 0x001fce0008201400 */
[----:B------:R-:W0:Y:S01]  /*0110*/  FCHK P0, R0, R3 ;  /* 0x0000000300007302 */ /* 0x000e220000000000 */
[----:B-1----:R-:W-:-:S04]  /*0120*/  FFMA R7, -R3, R4, 1 ;  /* 0x3f80000003077423 */ /* 0x002fc80000000104 */
[----:B------:R-:W-:Y:S01]  /*0130*/  FFMA R7, R4, R7, R4 ;  /* 0x0000000704077223 */ /* 0x000fe20000000004 */
[----:B------:R-:W-:-:S03]  /*0140*/  I2FP.F32.U32 R4, R2 ;  /* 0x0000000200047245 */ /* 0x000fc60000201000 */
[----:B------:R-:W-:Y:S02]  /*0150*/  FFMA R6, R0, R7, RZ ;  /* 0x0000000700067223 */ /* 0x000fe400000000ff */
[----:B------:R-:W-:Y:S02]  /*0160*/  FADD R4, R4, 0.49900001287460327148 ;  /* 0x3eff7cee04047421 */ /* 0x000fe40000000000 */
[----:B------:R-:W-:-:S04]  /*0170*/  FFMA R8, -R3, R6, R0 ;  /* 0x0000000603087223 */ /* 0x000fc80000000100 */
[----:B------:R-:W-:Y:S01]  /*0180*/  FFMA R7, R7, R8, R6 ;  /* 0x0000000807077223 */ /* 0x000fe20000000006 */
[----:B0-----:R-:W-:Y:S06]  /*0190*/  @!P0 BRA `(.L_x_16) ;  /* 0x0000000000088947 */ /* 0x001fec0003800000 */
[----:B------:R-:W-:-:S07]  /*01a0*/  MOV R8, 0x1c0 ;  /* 0x000001c000087802 */ /* 0x000fce0000000f00 */
[----:B------:R-:W-:Y:S05]  /*01b0*/  CALL.REL.NOINC `($__internal_1_$__cuda_sm3x_div_rn_noftz_f32_slowpath) ;  /* 0x00000000008c7944 */ /* 0x000fea0003c00000 */
.L_x_16:
[----:B------:R-:W0:Y:S01]  /*01c0*/  LDCU UR4, c[0x0][0x398] ;  /* 0x00007300ff0477ac */ /* 0x000e220008000800 */
[----:B------:R-:W-:Y:S01]  /*01d0*/  FMUL R4, R4, R7 ;  /* 0x0000000704047220 */ /* 0x000fe20000400000 */
[----:B------:R-:W1:Y:S05]  /*01e0*/  LDCU.64 UR6, c[0x0][0x358] ;  /* 0x00006b00ff0677ac */ /* 0x000e6a0008000a00 */
[----:B------:R-:W-:Y:S01]  /*01f0*/  F2I.TRUNC.NTZ R4, R4 ;  /* 0x0000000400047305 */ /* 0x000fe2000020f100 */
[----:B0-----:R-:W-:Y:S01]  /*0200*/  I2FP.F32.S32 R3, UR4 ;  /* 0x0000000400037c45 */ /* 0x001fe20008201400 */
[----:B------:R-:W0:Y:S06]  /*0210*/  LDCU UR4, c[0x0][0x390] ;  /* 0x00007200ff0477ac */ /* 0x000e2c0008000800 */
[----:B------:R-:W2:Y:S01]  /*0220*/  MUFU.RCP R6, R3 ;  /* 0x0000000300067308 */ /* 0x000ea20000001000 */
[----:B0-----:R-:W-:Y:S01]  /*0230*/  I2FP.F32.S32 R0, UR4 ;  /* 0x0000000400007c45 */ /* 0x001fe20008201400 */
[----:B--2---:R-:W-:-:S06]  /*0240*/  FFMA R7, -R3, R6, 1 ;  /* 0x3f80000003077423 */ /* 0x004fcc0000000106 */
[----:B------:R-:W0:Y:S01]  /*0250*/  FCHK P0, R0, R3 ;  /* 0x0000000300007302 */ /* 0x000e220000000000 */
[----:B------:R-:W-:Y:S01]  /*0260*/  FFMA R7, R6, R7, R6 ;  /* 0x0000000706077223 */ /* 0x000fe20000000006 */
[----:B------:R-:W-:-:S03]  /*0270*/  I2FP.F32.S32 R6, R5 ;  /* 0x0000000500067245 */ /* 0x000fc60000201400 */
[----:B------:R-:W-:Y:S02]  /*0280*/  FFMA R8, R0, R7, RZ ;  /* 0x0000000700087223 */ /* 0x000fe400000000ff */
[----:B------:R-:W-:Y:S02]  /*0290*/  FADD R6, R6, 0.49900001287460327148 ;  /* 0x3eff7cee06067421 */ /* 0x000fe40000000000 */
[----:B------:R-:W-:-:S04]  /*02a0*/  FFMA R9, -R3, R8, R0 ;  /* 0x0000000803097223 */ /* 0x000fc80000000100 */
[----:B------:R-:W-:Y:S01]  /*02b0*/  FFMA R7, R7, R9, R8 ;  /* 0x0000000907077223 */ /* 0x000fe20000000008 */
[----:B01----:R-:W-:Y:S06]  /*02c0*/  @!P0 BRA `(.L_x_17) ;  /* 0x0000000000088947 */ /* 0x003fec0003800000 */
[----:B------:R-:W-:-:S07]  /*02d0*/  MOV R8, 0x2f0 ;  /* 0x000002f000087802 */ /* 0x000fce0000000f00 */
[----:B------:R-:W-:Y:S05]  /*02e0*/  CALL.REL.NOINC `($__internal_1_$__cuda_sm3x_div_rn_noftz_f32_slowpath) ;  /* 0x0000000000407944 */ /* 0x000fea0003c00000 */
.L_x_17:
[----:B------:R-:W0:Y:S01]  /*02f0*/  S2UR UR4, SR_CTAID.Z ;  /* 0x00000000000479c3 */ /* 0x000e220000002700 */
[----:B------:R-:W-:-:S04]  /*0300*/  FMUL R0, R6, R7 ;  /* 0x0000000706007220 */ /* 0x000fc80000400000 */
[----:B------:R-:W1:Y:S03]  /*0310*/  F2I.TRUNC.NTZ R3, R0 ;  /* 0x0000000000037305 */ /* 0x000e66000020f100 */
[----:B------:R-:W0:Y:S08]  /*0320*/  LDC.64 R10, c[0x0][0x390] ;  /* 0x0000e400ff0a7b82 */ /* 0x000e300000000a00 */
[----:B------:R-:W2:Y:S01]  /*0330*/  LDC.64 R8, c[0x0][0x380] ;  /* 0x0000e000ff087b82 */ /* 0x000ea20000000a00 */
[----:B0-----:R-:W-:-:S04]  /*0340*/  IMAD R4, R11, UR4, R4 ;  /* 0x000000040b047c24 */ /* 0x001fc8000f8e0204 */
[----:B-1----:R-:W-:-:S03]  /*0350*/  IMAD R3, R4, R10, R3 ;  /* 0x0000000a04037224 */ /* 0x002fc600078e0203 */
[----:B------:R-:W0:Y:S01]  /*0360*/  LDC.64 R10, c[0x0][0x398] ;  /* 0x0000e600ff0a7b82 */ /* 0x000e220000000a00 */
[----:B--2---:R-:W-:-:S06]  /*0370*/  IMAD.WIDE R6, R3, 0x4, R8 ;  /* 0x0000000403067825 */ /* 0x004fcc00078e0208 */
[----:B------:R-:W2:Y:S01]  /*0380*/  LDG.E R7, desc[UR6][R6.64] ;  /* 0x0000000606077981 */ /* 0x000ea2000c1e1900 */
[----:B------:R-:W1:Y:S01]  /*0390*/  LDC.64 R8, c[0x0][0x388] ;  /* 0x0000e200ff087b82 */ /* 0x000e620000000a00 */
[----:B0-----:R-:W-:-:S04]  /*03a0*/  IMAD R2, R11, UR4, R2 ;  /* 0x000000040b027c24 */ /* 0x001fc8000f8e0202 */
[----:B------:R-:W-:-:S04]  /*03b0*/  IMAD R3, R2, R10, R5 ;  /* 0x0000000a02037224 */ /* 0x000fc800078e0205 */
[----:B-1----:R-:W-:-:S05]  /*03c0*/  IMAD.WIDE R2, R3, 0x4, R8 ;  /* 0x0000000403027825 */ /* 0x002fca00078e0208 */
[----:B--2---:R-:W-:Y:S01]  /*03d0*/  STG.E desc[UR6][R2.64], R7 ;  /* 0x0000000702007986 */ /* 0x004fe2000c101906 */
[----:B------:R-:W-:Y:S05]  /*03e0*/  EXIT ;  /* 0x000000000000794d */ /* 0x000fea0003800000 */
        .weak           $__internal_1_$__cuda_sm3x_div_rn_noftz_f32_slowpath
        .type           $__internal_1_$__cuda_sm3x_div_rn_noftz_f32_slowpath,@function
        .size           $__internal_1_$__cuda_sm3x_div_rn_noftz_f32_slowpath,(.L_x_28 - $__internal_1_$__cuda_sm3x_div_rn_noftz_f32_slowpath)
$__internal_1_$__cuda_sm3x_div_rn_noftz_f32_slowpath:
[----:B------:R-:W-:Y:S02]  /*03f0*/  SHF.R.U32.HI R9, RZ, 0x17, R3 ;  /* 0x00000017ff097819 */ /* 0x000fe40000011603 */
[----:B------:R-:W-:Y:S02]  /*0400*/  SHF.R.U32.HI R7, RZ, 0x17, R0 ;  /* 0x00000017ff077819 */ /* 0x000fe40000011600 */
[----:B------:R-:W-:Y:S02]  /*0410*/  LOP3.LUT R14, R9, 0xff, RZ, 0xc0, !PT ;  /* 0x000000ff090e7812 */ /* 0x000fe400078ec0ff */
[----:B------:R-:W-:-:S03]  /*0420*/  LOP3.LUT R12, R7, 0xff, RZ, 0xc0, !PT ;  /* 0x000000ff070c7812 */ /* 0x000fc600078ec0ff */
[----:B------:R-:W-:Y:S02]  /*0430*/  VIADD R10, R14, 0xffffffff ;  /* 0xffffffff0e0a7836 */ /* 0x000fe40000000000 */
[----:B------:R-:W-:-:S03]  /*0440*/  VIADD R9, R12, 0xffffffff ;  /* 0xffffffff0c097836 */ /* 0x000fc60000000000 */
        /* <DEDUP_REMOVED lines=22> */
[----:B------:R-:W-:Y:S02]  /*05b0*/  @P0 IMAD.MOV.U32 R7, RZ, RZ, RZ ;  /* 0x000000ffff070224 */ /* 0x000fe400078e00ff */
[----:B------:R-:W-:Y:S01]  /*05c0*/  @!P0 FFMA R0, R0, 1.84467440737095516160e+19, RZ ;  /* 0x5f80000000008823 */ /* 0x000fe200000000ff */
[----:B------:R-:W-:Y:S02]  /*05d0*/  @!P0 IMAD.MOV.U32 R7, RZ, RZ, -0x40 ;  /* 0xffffffc0ff078424 */ /* 0x000fe400078e00ff */
[----:B------:R-:W-:Y:S02]  /*05e0*/  @!P1 FFMA R3, R3, 1.84467440737095516160e+19, RZ ;  /* 0x5f80000003039823 */ /* 0x000fe400000000ff */
[----:B------:R-:W-:-:S07]  /*05f0*/  @!P1 VIADD R7, R7, 0x40 ;  /* 0x0000004007079836 */ /* 0x000fce0000000000 */
.L_x_18:
[----:B------:R-:W-:-:S05]  /*0600*/  LEA R10, R14, 0xc0800000, 0x17 ;  /* 0xc08000000e0a7811 */ /* 0x000fca00078eb8ff */
[----:B------:R-:W-:Y:S02]  /*0610*/  IMAD.IADD R10, R3, 0x1, -R10 ;  /* 0x00000001030a7824 */ /* 0x000fe400078e0a0a */
[----:B------:R-:W-:Y:S02]  /*0620*/  VIADD R3, R12, 0xffffff81 ;  /* 0xffffff810c037836 */ /* 0x000fe40000000000 */
        /* <DEDUP_REMOVED lines=13> */
[----:B------:R-:W-:-:S05]  /*0700*/  LOP3.LUT R3, R3, 0xff, RZ, 0xc0, !PT ;  /* 0x000000ff03037812 */ /* 0x000fca00078ec0ff */
[----:B------:R-:W-:-:S04]  /*0710*/  IMAD.IADD R11, R3, 0x1, R10 ;  /* 0x00000001030b7824 */ /* 0x000fc800078e020a */
        /* <DEDUP_REMOVED lines=16> */
[----:B------:R-:W-:Y:S02]  /*0820*/  VIADD R12, R11, 0x20 ;  /* 0x000000200b0c7836 */ /* 0x000fe40000000000 */
[----:B------:R-:W-:Y:S01]  /*0830*/  LOP3.LUT R7, R7, 0x800000, RZ, 0xfc, !PT ;  /* 0x0080000007077812 */ /* 0x000fe200078efcff */
[----:B------:R-:W-:Y:S01]  /*0840*/  IMAD.MOV R9, RZ, RZ, -R11 ;  /* 0x000000ffff097224 */ /* 0x000fe200078e0a0b */
[----:B------:R-:W-:-:S02]  /*0850*/  FSETP.NEU.FTZ.AND P0, PT, R3, R10, PT ;  /* 0x0000000a0300720b */ /* 0x000fc40003f1d000 */
[----:B------:R-:W-:Y:S02]  /*0860*/  SHF.L.U32 R12, R7, R12, RZ ;  /* 0x0000000c070c7219 */ /* 0x000fe400000006ff */
[----:B------:R-:W-:Y:S02]  /*0870*/  SEL R10, R9, RZ, P2 ;  /* 0x000000ff090a7207 */ /* 0x000fe40001000000 */
[----:B------:R-:W-:Y:S02]  /*0880*/  ISETP.NE.AND P1, PT, R12, RZ, P1 ;  /* 0x000000ff0c00720c */ /* 0x000fe40000f25270 */
[----:B------:R-:W-:Y:S02]  /*0890*/  SHF.R.U32.HI R10, RZ, R10, R7 ;  /* 0x0000000aff0a7219 */ /* 0x000fe40000011607 */
[----:B------:R-:W-:Y:S02]  /*08a0*/  PLOP3.LUT P0, PT, P0, P1, PT, 0xf8, 0x8f ;  /* 0x00000000008f781c */ /* 0x000fe40000703f70 */
[----:B------:R-:W-:-:S02]  /*08b0*/  SHF.R.U32.HI R12, RZ, 0x1, R10 ;  /* 0x00000001ff0c7819 */ /* 0x000fc4000001160a */
[----:B------:R-:W-:-:S04]  /*08c0*/  SEL R3, RZ, 0x1, !P0 ;  /* 0x00000001ff037807 */ /* 0x000fc80004000000 */
[----:B------:R-:W-:-:S04]  /*08d0*/  LOP3.LUT R3, R3, 0x1, R12, 0xf8, !PT ;  /* 0x0000000103037812 */ /* 0x000fc800078ef80c */
[----:B------:R-:W-:-:S05]  /*08e0*/  LOP3.LUT R3, R3, R10, RZ, 0xc0, !PT ;  /* 0x0000000a03037212 */ /* 0x000fca00078ec0ff */
[----:B------:R-:W-:-:S05]  /*08f0*/  IMAD.IADD R3, R12, 0x1, R3 ;  /* 0x000000010c037824 */ /* 0x000fca00078e0203 */
[----:B------:R-:W-:Y:S01]  /*0900*/  LOP3.LUT R0, R3, R0, RZ, 0xfc, !PT ;  /* 0x0000000003007212 */ /* 0x000fe200078efcff */
[----:B------:R-:W-:Y:S06]  /*0910*/  BRA `(.L_x_25) ;  /* 0x0000000000347947 */ /* 0x000fec0003800000 */
.L_x_24:
[----:B------:R-:W-:-:S04]  /*0920*/  LOP3.LUT R0, R0, 0x80000000, RZ, 0xc0, !PT ;  /* 0x8000000000007812 */ /* 0x000fc800078ec0ff */
[----:B------:R-:W-:Y:S01]  /*0930*/  LOP3.LUT R0, R0, 0x7f800000, RZ, 0xfc, !PT ;  /* 0x7f80000000007812 */ /* 0x000fe200078efcff */
[----:B------:R-:W-:Y:S06]  /*0940*/  BRA `(.L_x_25) ;  /* 0x0000000000287947 */ /* 0x000fec0003800000 */
.L_x_23:
[----:B------:R-:W-:Y:S01]  /*0950*/  IMAD R0, R10, 0x800000, R0 ;  /* 0x008000000a007824 */ /* 0x000fe200078e0200 */
[----:B------:R-:W-:Y:S06]  /*0960*/  BRA `(.L_x_25) ;  /* 0x0000000000207947 */ /* 0x000fec0003800000 */
.L_x_22:
[----:B------:R-:W-:-:S04]  /*0970*/  LOP3.LUT R0, R3, 0x80000000, R0, 0x48, !PT ;  /* 0x8000000003007812 */ /* 0x000fc800078e4800 */
[----:B------:R-:W-:Y:S01]  /*0980*/  LOP3.LUT R0, R0, 0x7f800000, RZ, 0xfc, !PT ;  /* 0x7f80000000007812 */ /* 0x000fe200078efcff */
[----:B------:R-:W-:Y:S06]  /*0990*/  BRA `(.L_x_25) ;  /* 0x0000000000147947 */ /* 0x000fec0003800000 */
.L_x_21:
[----:B------:R-:W-:Y:S01]  /*09a0*/  LOP3.LUT R0, R3, 0x80000000, R0, 0x48, !PT ;  /* 0x8000000003007812 */ /* 0x000fe200078e4800 */
[----:B------:R-:W-:Y:S06]  /*09b0*/  BRA `(.L_x_25) ;  /* 0x00000000000c7947 */ /* 0x000fec0003800000 */
.L_x_20:
[----:B------:R-:W0:Y:S01]  /*09c0*/  MUFU.RSQ R0, -QNAN ;  /* 0xffc0000000007908 */ /* 0x000e220000001400 */
[----:B------:R-:W-:Y:S05]  /*09d0*/  BRA `(.L_x_25) ;  /* 0x0000000000047947 */ /* 0x000fea0003800000 */
.L_x_19:
[----:B------:R-:W-:-:S07]  /*09e0*/  FADD.FTZ R0, R0, R3 ;  /* 0x0000000300007221 */ /* 0x000fce0000010000 */
.L_x_25:
[----:B------:R-:W-:Y:S02]  /*09f0*/  IMAD.MOV.U32 R9, RZ, RZ, 0x0 ;  /* 0x00000000ff097424 */ /* 0x000fe400078e00ff */
[----:B0-----:R-:W-:Y:S02]  /*0a00*/  IMAD.MOV.U32 R7, RZ, RZ, R0 ;  /* 0x000000ffff077224 */ /* 0x001fe400078e0000 */
[----:B------:R-:W-:Y:S05]  /*0a10*/  RET.REL.NODEC R8 `(_Z15subsampleKernelPfS_iiii) ;  /* 0xfffffff408787950 */ /* 0x000fea0003c3ffff */
.L_x_26:
        /* <DEDUP_REMOVED lines=14> */
.L_x_28:


//--------------------- .nv.shared.reserved.0     --------------------------
	.section	.nv.shared.reserved.0,"aw",@nobits
	.weak		__nv_reservedSMEM_offset_0_alias
	.size		__nv_reservedSMEM_offset_0_alias, 0, 64
	.other		__nv_reservedSMEM_offset_0_alias,@"STO_CUDA_RESERVED_SHARED STV_DEFAULT"
__nv_reservedSMEM_offset_0_alias:
	.zero		0
	.zero		64


//--------------------- .nv.constant0._Z20resizeBilinearKernelPfS_iiii --------------------------
	.section	.nv.constant0._Z20resizeBilinearKernelPfS_iiii,"a",@progbits
	.sectionflags	@""
	.align	4
.nv.constant0._Z20resizeBilinearKernelPfS_iiii:
	.zero		928


//--------------------- .nv.constant0._Z15subsampleKernelPfS_iiii --------------------------
	.section	.nv.constant0._Z15subsampleKernelPfS_iiii,"a",@progbits
	.sectionflags	@""
	.align	4
.nv.constant0._Z15subsampleKernelPfS_iiii:
	.zero		928


//--------------------- SYMBOLS --------------------------

	.type		.nv.reservedSmem.offset0,@object
	.size		.nv.reservedSmem.offset0,0x4
